//
// Generated by NVIDIA NVVM Compiler
//
// Compiler Build ID: CL-36424714
// Cuda compilation tools, release 13.0, V13.0.88
// Based on NVVM 20.0.0
//

.version 9.0
.target sm_100
.address_size 64

	// .globl	addVector

.visible .entry addVector(
	.param .u64 .ptr .align 1 addVector_param_0,
	.param .u32 addVector_param_1,
	.param .u64 .ptr .align 1 addVector_param_2,
	.param .u32 addVector_param_3,
	.param .u64 .ptr .align 1 addVector_param_4,
	.param .u32 addVector_param_5,
	.param .u32 addVector_param_6
)
{
	.reg .pred 	%p<3>;
	.reg .b32 	%r<10>;
	.reg .b32 	%f<4>;
	.reg .b64 	%rd<11>;

	ld.param.u64 	%rd4, [addVector_param_0];
	ld.param.u64 	%rd5, [addVector_param_2];
	ld.param.u64 	%rd6, [addVector_param_4];
	ld.param.u32 	%r5, [addVector_param_6];
	mov.u32 	%r6, %tid.x;
	mov.u32 	%r7, %ctaid.x;
	mov.u32 	%r8, %ntid.x;
	mad.lo.s32 	%r9, %r7, %r8, %r6;
	setp.ge.s32 	%p1, %r9, %r5;
	@%p1 bra 	$L__BB0_3;
	mov.u32 	%r2, %nctaid.x;
	cvta.to.global.u64 	%rd1, %rd4;
	cvta.to.global.u64 	%rd2, %rd5;
	cvta.to.global.u64 	%rd3, %rd6;
$L__BB0_2:
	mul.wide.s32 	%rd7, %r9, 4;
	add.s64 	%rd8, %rd1, %rd7;
	ld.global.f32 	%f1, [%rd8];
	add.s64 	%rd9, %rd2, %rd7;
	ld.global.f32 	%f2, [%rd9];
	add.f32 	%f3, %f1, %f2;
	add.s64 	%rd10, %rd3, %rd7;
	st.global.f32 	[%rd10], %f3;
	add.s32 	%r9, %r9, %r2;
	setp.lt.s32 	%p2, %r9, %r5;
	@%p2 bra 	$L__BB0_2;
$L__BB0_3:
	ret;

}


// ===== COMPILED SASS (sm_100) =====

	.target	sm_100

	.elftype	@"ET_EXEC"


//--------------------- .note.nv.tkinfo           --------------------------
	.section	.note.nv.tkinfo,"",@"SHT_NOTE"
	.sectionflags	@"SHF_NOTE_NV_TKINFO"
	.tkinfo
        /*0018*/ 	.word	0x00000002
        /*0030*/ 	.string	""
        /*0030*/ 	.string	"ptxas"
        /*0030*/ 	.string	"Cuda compilation tools, release 13.0, V13.0.88"
        /*0030*/ 	.string	"Build cuda_13.0.r13.0/compiler.36424714_0"
        /*0030*/ 	.string	"-arch sm_100 -m 64 "



//--------------------- .note.nv.cuinfo           --------------------------
	.section	.note.nv.cuinfo,"",@"SHT_NOTE"
	.sectionflags	@"SHF_NOTE_NV_CUINFO"
        /*0018*/ 	.short	0x0002
        /*001a*/ 	.short	0x0064
        /*001c*/ 	.short	0x0082
	.zero		2


//--------------------- .nv.info                  --------------------------
	.section	.nv.info,"",@"SHT_CUDA_INFO"
	.align	4


	//----- nvinfo : EIATTR_REGCOUNT
	.align		4
        /*0000*/ 	.byte	0x04, 0x2f
        /*0002*/ 	.short	(.L_1 - .L_0)
	.align		4
.L_0:
        /*0004*/ 	.word	index@(addVector)
        /*0008*/ 	.word	0x00000012


	//----- nvinfo : EIATTR_FRAME_SIZE
	.align		4
.L_1:
        /*000c*/ 	.byte	0x04, 0x11
        /*000e*/ 	.short	(.L_3 - .L_2)
	.align		4
.L_2:
        /*0010*/ 	.word	index@(addVector)
        /*0014*/ 	.word	0x00000000


	//----- nvinfo : EIATTR_MIN_STACK_SIZE
	.align		4
.L_3:
        /*0018*/ 	.byte	0x04, 0x12
        /*001a*/ 	.short	(.L_5 - .L_4)
	.align		4
.L_4:
        /*001c*/ 	.word	index@(addVector)
        /*0020*/ 	.word	0x00000000
.L_5:


//--------------------- .nv.compat                --------------------------
	.section	.nv.compat,"",@"SHT_CUDA_COMPAT_INFO"
	.align	4
        /*0000*/ 	.byte	0x02, 0x09, 0x00, 0x00, 0x02, 0x02, 0x01, 0x00, 0x02, 0x05, 0x05, 0x00, 0x03, 0x07, 0x01, 0x01
        /*0010*/ 	.byte	0x02, 0x03, 0x00, 0x00, 0x02, 0x06, 0x01, 0x00, 0x04, 0x0b, 0x08, 0x00, 0x09, 0x00, 0x00, 0x00
        /*0020*/ 	.byte	0x00, 0x00, 0x00, 0x00


//--------------------- .nv.info.addVector        --------------------------
	.section	.nv.info.addVector,"",@"SHT_CUDA_INFO"
	.sectionflags	@""
	.align	4


	//----- nvinfo : EIATTR_CUDA_API_VERSION
	.align		4
        /*0000*/ 	.byte	0x04, 0x37
        /*0002*/ 	.short	(.L_7 - .L_6)
.L_6:
        /*0004*/ 	.word	0x00000082


	//----- nvinfo : EIATTR_KPARAM_INFO
	.align		4
.L_7:
        /*0008*/ 	.byte	0x04, 0x17
        /*000a*/ 	.short	(.L_9 - .L_8)
.L_8:
        /*000c*/ 	.word	0x00000000
        /*0010*/ 	.short	0x0006
        /*0012*/ 	.short	0x002c
        /*0014*/ 	.byte	0x00, 0xf0, 0x11, 0x00


	//----- nvinfo : EIATTR_KPARAM_INFO
	.align		4
.L_9:
        /*0018*/ 	.byte	0x04, 0x17
        /*001a*/ 	.short	(.L_11 - .L_10)
.L_10:
        /*001c*/ 	.word	0x00000000
        /*0020*/ 	.short	0x0005
        /*0022*/ 	.short	0x0028
        /*0024*/ 	.byte	0x00, 0xf0, 0x11, 0x00


	//----- nvinfo : EIATTR_KPARAM_INFO
	.align		4
.L_11:
        /*0028*/ 	.byte	0x04, 0x17
        /*002a*/ 	.short	(.L_13 - .L_12)
.L_12:
        /*002c*/ 	.word	0x00000000
        /*0030*/ 	.short	0x0004
        /*0032*/ 	.short	0x0020
        /*0034*/ 	.byte	0x00, 0xf5, 0x21, 0x00


	//----- nvinfo : EIATTR_KPARAM_INFO
	.align		4
.L_13:
        /*0038*/ 	.byte	0x04, 0x17
        /*003a*/ 	.short	(.L_15 - .L_14)
.L_14:
        /*003c*/ 	.word	0x00000000
        /*0040*/ 	.short	0x0003
        /*0042*/ 	.short	0x0018
        /*0044*/ 	.byte	0x00, 0xf0, 0x11, 0x00


	//----- nvinfo : EIATTR_KPARAM_INFO
	.align		4
.L_15:
        /*0048*/ 	.byte	0x04, 0x17
        /*004a*/ 	.short	(.L_17 - .L_16)
.L_16:
        /*004c*/ 	.word	0x00000000
        /*0050*/ 	.short	0x0002
        /*0052*/ 	.short	0x0010
        /*0054*/ 	.byte	0x00, 0xf5, 0x21, 0x00


	//----- nvinfo : EIATTR_KPARAM_INFO
	.align		4
.L_17:
        /*0058*/ 	.byte	0x04, 0x17
        /*005a*/ 	.short	(.L_19 - .L_18)
.L_18:
        /*005c*/ 	.word	0x00000000
        /*0060*/ 	.short	0x0001
        /*0062*/ 	.short	0x0008
        /*0064*/ 	.byte	0x00, 0xf0, 0x11, 0x00


	//----- nvinfo : EIATTR_KPARAM_INFO
	.align		4
.L_19:
        /*0068*/ 	.byte	0x04, 0x17
        /*006a*/ 	.short	(.L_21 - .L_20)
.L_20:
        /*006c*/ 	.word	0x00000000
        /*0070*/ 	.short	0x0000
        /*0072*/ 	.short	0x0000
        /*0074*/ 	.byte	0x00, 0xf5, 0x21, 0x00


	//----- nvinfo : EIATTR_SPARSE_MMA_MASK
	.align		4
.L_21:
        /*0078*/ 	.byte	0x03, 0x50
        /*007a*/ 	.short	0x0000


	//----- nvinfo : EIATTR_MAXREG_COUNT
	.align		4
        /*007c*/ 	.byte	0x03, 0x1b
        /*007e*/ 	.short	0x00ff


	//----- nvinfo : EIATTR_MERCURY_ISA_VERSION
	.align		4
        /*0080*/ 	.byte	0x03, 0x5f
        /*0082*/ 	.short	0x0101


	//----- nvinfo : EIATTR_VRC_CTA_INIT_COUNT
	.align		4
        /*0084*/ 	.byte	0x02, 0x4a
	.zero		1
	.zero		1


	//----- nvinfo : EIATTR_EXIT_INSTR_OFFSETS
	.align		4
        /*0088*/ 	.byte	0x04, 0x1c
        /*008a*/ 	.short	(.L_23 - .L_22)


	//   ....[0]....
.L_22:
        /*008c*/ 	.word	0x00000070


	//   ....[1]....
        /*0090*/ 	.word	0x00000170


	//----- nvinfo : EIATTR_CRS_STACK_SIZE
	.align		4
.L_23:
        /*0094*/ 	.byte	0x04, 0x1e
        /*0096*/ 	.short	(.L_25 - .L_24)
.L_24:
        /*0098*/ 	.word	0x00000000


	//----- nvinfo : EIATTR_CBANK_PARAM_SIZE
	.align		4
.L_25:
        /*009c*/ 	.byte	0x03, 0x19
        /*009e*/ 	.short	0x0030


	//----- nvinfo : EIATTR_PARAM_CBANK
	.align		4
        /*00a0*/ 	.byte	0x04, 0x0a
        /*00a2*/ 	.short	(.L_27 - .L_26)
	.align		4
.L_26:
        /*00a4*/ 	.word	index@(.nv.constant0.addVector)
        /*00a8*/ 	.short	0x0380
        /*00aa*/ 	.short	0x0030


	//----- nvinfo : EIATTR_SW_WAR
	.align		4
.L_27:
        /*00ac*/ 	.byte	0x04, 0x36
        /*00ae*/ 	.short	(.L_29 - .L_28)
.L_28:
        /*00b0*/ 	.word	0x00000008
.L_29:


//--------------------- .nv.callgraph             --------------------------
	.section	.nv.callgraph,"",@"SHT_CUDA_CALLGRAPH"
	.align	4
	.sectionentsize	8
	.align		4
        /*0000*/ 	.word	0x00000000
	.align		4
        /*0004*/ 	.word	0xffffffff
	.align		4
        /*0008*/ 	.word	0x00000000
	.align		4
        /*000c*/ 	.word	0xfffffffe
	.align		4
        /*0010*/ 	.word	0x00000000
	.align		4
        /*0014*/ 	.word	0xfffffffd
	.align		4
        /*0018*/ 	.word	0x00000000
	.align		4
        /*001c*/ 	.word	0xfffffffc


//--------------------- .text.addVector           --------------------------
	.section	.text.addVector,"ax",@progbits
	.align	128
        .global         addVector
        .type           addVector,@function
        .size           addVector,(.L_x_2 - addVector)
        .other          addVector,@"STO_CUDA_ENTRY STV_DEFAULT"
addVector:
.text.addVector:
[----:B------:R-:W-:Y:S01]  /*0000*/  LDC R1, c[0x0][0x37c] ;  /* 0x0000df00ff017b82 */ /* 0x000fe20000000800 */
[----:B------:R-:W0:Y:S07]  /*0010*/  S2R R0, SR_TID.X ;  /* 0x0000000000007919 */ /* 0x000e2e0000002100 */
[----:B------:R-:W0:Y:S01]  /*0020*/  S2UR UR4, SR_CTAID.X ;  /* 0x00000000000479c3 */ /* 0x000e220000002500 */
[----:B------:R-:W1:Y:S07]  /*0030*/  LDCU UR5, c[0x0][0x3ac] ;  /* 0x00007580ff0577ac */ /* 0x000e6e0008000800 */
[----:B------:R-:W0:Y:S02]  /*0040*/  LDC R3, c[0x0][0x360] ;  /* 0x0000d800ff037b82 */ /* 0x000e240000000800 */
[----:B0-----:R-:W-:-:S05]  /*0050*/  IMAD R0, R3, UR4, R0 ;  /* 0x0000000403007c24 */ /* 0x001fca000f8e0200 */
[----:B-1----:R-:W-:-:S13]  /*0060*/  ISETP.GE.AND P0, PT, R0, UR5, PT ;  /* 0x0000000500007c0c */ /* 0x002fda000bf06270 */
[----:B------:R-:W-:Y:S05]  /*0070*/  @P0 EXIT ;  /* 0x000000000000094d */ /* 0x000fea0003800000 */
[----:B------:R-:W0:Y:S01]  /*0080*/  LDC.64 R8, c[0x0][0x380] ;  /* 0x0000e000ff087b82 */ /* 0x000e220000000a00 */
[----:B------:R-:W1:Y:S01]  /*0090*/  LDCU UR4, c[0x0][0x370] ;  /* 0x00006e00ff0477ac */ /* 0x000e620008000800 */
[----:B------:R-:W2:Y:S06]  /*00a0*/  LDCU.64 UR6, c[0x0][0x358] ;  /* 0x00006b00ff0677ac */ /* 0x000eac0008000a00 */
[----:B------:R-:W3:Y:S08]  /*00b0*/  LDC.64 R10, c[0x0][0x390] ;  /* 0x0000e400ff0a7b82 */ /* 0x000ef00000000a00 */
[----:B------:R-:W4:Y:S02]  /*00c0*/  LDC.64 R12, c[0x0][0x3a0] ;  /* 0x0000e800ff0c7b82 */ /* 0x000f240000000a00 */
.L_x_0:
[----:B0-----:R-:W-:-:S04]  /*00d0*/  IMAD.WIDE R2, R0, 0x4, R8 ;  /* 0x0000000400027825 */ /* 0x001fc800078e0208 */
[C---:B---3--:R-:W-:Y:S02]  /*00e0*/  IMAD.WIDE R4, R0.reuse, 0x4, R10 ;  /* 0x0000000400047825 */ /* 0x048fe400078e020a */
[----:B--2---:R-:W2:Y:S04]  /*00f0*/  LDG.E R2, desc[UR6][R2.64] ;  /* 0x0000000602027981 */ /* 0x004ea8000c1e1900 */
[----:B------:R-:W2:Y:S01]  /*0100*/  LDG.E R5, desc[UR6][R4.64] ;  /* 0x0000000604057981 */ /* 0x000ea2000c1e1900 */
[C---:B----4-:R-:W-:Y:S01]  /*0110*/  IMAD.WIDE R6, R0.reuse, 0x4, R12 ;  /* 0x0000000400067825 */ /* 0x050fe200078e020c */
[----:B-1----:R-:W-:-:S04]  /*0120*/  IADD3 R0, PT, PT, R0, UR4, RZ ;  /* 0x0000000400007c10 */ /* 0x002fc8000fffe0ff */
[----:B------:R-:W-:Y:S01]  /*0130*/  ISETP.GE.AND P0, PT, R0, UR5, PT ;  /* 0x0000000500007c0c */ /* 0x000fe2000bf06270 */
[----:B--2---:R-:W-:-:S05]  /*0140*/  FADD R15, R2, R5 ;  /* 0x00000005020f7221 */ /* 0x004fca0000000000 */
[----:B------:R0:W-:Y:S07]  /*0150*/  STG.E desc[UR6][R6.64], R15 ;  /* 0x0000000f06007986 */ /* 0x0001ee000c101906 */
[----:B------:R-:W-:Y:S05]  /*0160*/  @!P0 BRA `(.L_x_0) ;  /* 0xfffffffc00d88947 */ /* 0x000fea000383ffff */
[----:B------:R-:W-:Y:S05]  /*0170*/  EXIT ;  /* 0x000000000000794d */ /* 0x000fea0003800000 */
.L_x_1:
[----:B------:R-:W-:-:S00]  /*0180*/  BRA `(.L_x_1) ;  /* 0xfffffffc00fc7947 */ /* 0x000fc0000383ffff */
[----:B------:R-:W-:-:S00]  /*0190*/  NOP ;  /* 0x0000000000007918 */ /* 0x000fc00000000000 */
        /* <DEDUP_REMOVED lines=14> */
.L_x_2:


//--------------------- .nv.shared.reserved.0     --------------------------
	.section	.nv.shared.reserved.0,"aw",@nobits
	.weak		__nv_reservedSMEM_offset_0_alias
	.size		__nv_reservedSMEM_offset_0_alias, 0, 64
	.other		__nv_reservedSMEM_offset_0_alias,@"STO_CUDA_RESERVED_SHARED STV_DEFAULT"
__nv_reservedSMEM_offset_0_alias:
	.zero		0
	.zero		64


//--------------------- .nv.constant0.addVector   --------------------------
	.section	.nv.constant0.addVector,"a",@progbits
	.sectionflags	@""
	.align	4
.nv.constant0.addVector:
	.zero		944


//--------------------- SYMBOLS --------------------------

	.type		.nv.reservedSmem.offset0,@object
	.size		.nv.reservedSmem.offset0,0x4
